//
// Generated by NVIDIA NVVM Compiler
//
// Compiler Build ID: CL-36424714
// Cuda compilation tools, release 13.0, V13.0.88
// Based on NVVM 20.0.0
//

.version 9.0
.target sm_100
.address_size 64

	// .globl	_Z12intersectionPfS_iS_S_iS_S_Pi

.visible .entry _Z12intersectionPfS_iS_S_iS_S_Pi(
	.param .u64 .ptr .align 1 _Z12intersectionPfS_iS_S_iS_S_Pi_param_0,
	.param .u64 .ptr .align 1 _Z12intersectionPfS_iS_S_iS_S_Pi_param_1,
	.param .u32 _Z12intersectionPfS_iS_S_iS_S_Pi_param_2,
	.param .u64 .ptr .align 1 _Z12intersectionPfS_iS_S_iS_S_Pi_param_3,
	.param .u64 .ptr .align 1 _Z12intersectionPfS_iS_S_iS_S_Pi_param_4,
	.param .u32 _Z12intersectionPfS_iS_S_iS_S_Pi_param_5,
	.param .u64 .ptr .align 1 _Z12intersectionPfS_iS_S_iS_S_Pi_param_6,
	.param .u64 .ptr .align 1 _Z12intersectionPfS_iS_S_iS_S_Pi_param_7,
	.param .u64 .ptr .align 1 _Z12intersectionPfS_iS_S_iS_S_Pi_param_8
)
{
	.reg .pred 	%p<57>;
	.reg .b32 	%r<62>;
	.reg .b32 	%f<123>;
	.reg .b64 	%rd<60>;

	ld.param.u64 	%rd26, [_Z12intersectionPfS_iS_S_iS_S_Pi_param_0];
	ld.param.u64 	%rd27, [_Z12intersectionPfS_iS_S_iS_S_Pi_param_1];
	ld.param.u32 	%r20, [_Z12intersectionPfS_iS_S_iS_S_Pi_param_2];
	ld.param.u64 	%rd28, [_Z12intersectionPfS_iS_S_iS_S_Pi_param_3];
	ld.param.u64 	%rd29, [_Z12intersectionPfS_iS_S_iS_S_Pi_param_4];
	ld.param.u32 	%r19, [_Z12intersectionPfS_iS_S_iS_S_Pi_param_5];
	ld.param.u64 	%rd30, [_Z12intersectionPfS_iS_S_iS_S_Pi_param_6];
	ld.param.u64 	%rd31, [_Z12intersectionPfS_iS_S_iS_S_Pi_param_7];
	ld.param.u64 	%rd32, [_Z12intersectionPfS_iS_S_iS_S_Pi_param_8];
	cvta.to.global.u64 	%rd1, %rd31;
	cvta.to.global.u64 	%rd2, %rd30;
	cvta.to.global.u64 	%rd3, %rd32;
	cvta.to.global.u64 	%rd4, %rd29;
	cvta.to.global.u64 	%rd5, %rd28;
	mov.u32 	%r21, %ctaid.x;
	mov.u32 	%r22, %ntid.x;
	mov.u32 	%r23, %tid.x;
	mad.lo.s32 	%r1, %r21, %r22, %r23;
	setp.ge.s32 	%p1, %r1, %r20;
	@%p1 bra 	$L__BB0_58;
	cvta.to.global.u64 	%rd33, %rd26;
	cvta.to.global.u64 	%rd34, %rd27;
	mul.wide.s32 	%rd35, %r1, 4;
	add.s64 	%rd36, %rd33, %rd35;
	ld.global.f32 	%f1, [%rd36];
	add.s64 	%rd37, %rd34, %rd35;
	ld.global.f32 	%f2, [%rd37];
	mul.lo.s32 	%r2, %r19, %r1;
	setp.lt.s32 	%p2, %r19, 1;
	@%p2 bra 	$L__BB0_58;
	and.b32  	%r3, %r19, 7;
	setp.lt.u32 	%p3, %r19, 8;
	mov.b32 	%r60, 0;
	@%p3 bra 	$L__BB0_29;
	and.b32  	%r25, %r19, 2147483640;
	neg.s32 	%r58, %r25;
	add.s64 	%rd59, %rd5, 16;
	add.s64 	%rd58, %rd4, 16;
	mov.u32 	%r57, %r2;
$L__BB0_4:
	.pragma "nounroll";
	mul.wide.s32 	%rd10, %r57, 4;
	add.s64 	%rd38, %rd3, %rd10;
	add.s64 	%rd11, %rd38, 16;
	add.s64 	%rd39, %rd2, %rd10;
	add.s64 	%rd12, %rd39, 16;
	ld.global.f32 	%f3, [%rd59+-16];
	ld.global.f32 	%f63, [%rd58+-16];
	setp.lt.f32 	%p4, %f3, %f2;
	setp.gt.f32 	%p5, %f63, %f1;
	and.pred  	%p6, %p4, %p5;
	selp.u32 	%r26, 1, 0, %p6;
	st.global.u32 	[%rd38], %r26;
	not.pred 	%p7, %p6;
	@%p7 bra 	$L__BB0_6;
	max.f32 	%f65, %f1, %f3;
	st.global.f32 	[%rd12+-16], %f65;
	min.f32 	%f108, %f2, %f63;
	bra.uni 	$L__BB0_7;
$L__BB0_6:
	mov.b32 	%r27, 0;
	st.global.u32 	[%rd12+-16], %r27;
	mov.f32 	%f108, 0f00000000;
$L__BB0_7:
	add.s64 	%rd40, %rd1, %rd10;
	add.s64 	%rd13, %rd40, 16;
	st.global.f32 	[%rd40], %f108;
	ld.global.f32 	%f7, [%rd59+-12];
	ld.global.f32 	%f66, [%rd58+-12];
	setp.lt.f32 	%p8, %f7, %f2;
	setp.gt.f32 	%p9, %f66, %f1;
	and.pred  	%p10, %p8, %p9;
	selp.u32 	%r28, 1, 0, %p10;
	st.global.u32 	[%rd11+-12], %r28;
	@%p10 bra 	$L__BB0_9;
	mov.b32 	%r29, 0;
	st.global.u32 	[%rd12+-12], %r29;
	mov.f32 	%f109, 0f00000000;
	bra.uni 	$L__BB0_10;
$L__BB0_9:
	max.f32 	%f68, %f1, %f7;
	st.global.f32 	[%rd12+-12], %f68;
	min.f32 	%f109, %f2, %f66;
$L__BB0_10:
	st.global.f32 	[%rd13+-12], %f109;
	ld.global.f32 	%f11, [%rd59+-8];
	ld.global.f32 	%f69, [%rd58+-8];
	setp.lt.f32 	%p11, %f11, %f2;
	setp.gt.f32 	%p12, %f69, %f1;
	and.pred  	%p13, %p11, %p12;
	selp.u32 	%r30, 1, 0, %p13;
	st.global.u32 	[%rd11+-8], %r30;
	@%p13 bra 	$L__BB0_12;
	mov.b32 	%r31, 0;
	st.global.u32 	[%rd12+-8], %r31;
	mov.f32 	%f110, 0f00000000;
	bra.uni 	$L__BB0_13;
$L__BB0_12:
	max.f32 	%f71, %f1, %f11;
	st.global.f32 	[%rd12+-8], %f71;
	min.f32 	%f110, %f2, %f69;
$L__BB0_13:
	st.global.f32 	[%rd13+-8], %f110;
	ld.global.f32 	%f15, [%rd59+-4];
	ld.global.f32 	%f72, [%rd58+-4];
	setp.lt.f32 	%p14, %f15, %f2;
	setp.gt.f32 	%p15, %f72, %f1;
	and.pred  	%p16, %p14, %p15;
	selp.u32 	%r32, 1, 0, %p16;
	st.global.u32 	[%rd11+-4], %r32;
	@%p16 bra 	$L__BB0_15;
	mov.b32 	%r33, 0;
	st.global.u32 	[%rd12+-4], %r33;
	mov.f32 	%f111, 0f00000000;
	bra.uni 	$L__BB0_16;
$L__BB0_15:
	max.f32 	%f74, %f1, %f15;
	st.global.f32 	[%rd12+-4], %f74;
	min.f32 	%f111, %f2, %f72;
$L__BB0_16:
	st.global.f32 	[%rd13+-4], %f111;
	ld.global.f32 	%f19, [%rd59];
	ld.global.f32 	%f75, [%rd58];
	setp.lt.f32 	%p17, %f19, %f2;
	setp.gt.f32 	%p18, %f75, %f1;
	and.pred  	%p19, %p17, %p18;
	selp.u32 	%r34, 1, 0, %p19;
	st.global.u32 	[%rd11], %r34;
	@%p19 bra 	$L__BB0_18;
	mov.b32 	%r35, 0;
	st.global.u32 	[%rd12], %r35;
	mov.f32 	%f112, 0f00000000;
	bra.uni 	$L__BB0_19;
$L__BB0_18:
	max.f32 	%f77, %f1, %f19;
	st.global.f32 	[%rd12], %f77;
	min.f32 	%f112, %f2, %f75;
$L__BB0_19:
	st.global.f32 	[%rd13], %f112;
	ld.global.f32 	%f23, [%rd59+4];
	ld.global.f32 	%f78, [%rd58+4];
	setp.lt.f32 	%p20, %f23, %f2;
	setp.gt.f32 	%p21, %f78, %f1;
	and.pred  	%p22, %p20, %p21;
	selp.u32 	%r36, 1, 0, %p22;
	st.global.u32 	[%rd11+4], %r36;
	@%p22 bra 	$L__BB0_21;
	mov.b32 	%r37, 0;
	st.global.u32 	[%rd12+4], %r37;
	mov.f32 	%f113, 0f00000000;
	bra.uni 	$L__BB0_22;
$L__BB0_21:
	max.f32 	%f80, %f1, %f23;
	st.global.f32 	[%rd12+4], %f80;
	min.f32 	%f113, %f2, %f78;
$L__BB0_22:
	st.global.f32 	[%rd13+4], %f113;
	ld.global.f32 	%f27, [%rd59+8];
	ld.global.f32 	%f81, [%rd58+8];
	setp.lt.f32 	%p23, %f27, %f2;
	setp.gt.f32 	%p24, %f81, %f1;
	and.pred  	%p25, %p23, %p24;
	selp.u32 	%r38, 1, 0, %p25;
	st.global.u32 	[%rd11+8], %r38;
	@%p25 bra 	$L__BB0_24;
	mov.b32 	%r39, 0;
	st.global.u32 	[%rd12+8], %r39;
	mov.f32 	%f114, 0f00000000;
	bra.uni 	$L__BB0_25;
$L__BB0_24:
	max.f32 	%f83, %f1, %f27;
	st.global.f32 	[%rd12+8], %f83;
	min.f32 	%f114, %f2, %f81;
$L__BB0_25:
	st.global.f32 	[%rd13+8], %f114;
	ld.global.f32 	%f31, [%rd59+12];
	ld.global.f32 	%f84, [%rd58+12];
	setp.lt.f32 	%p26, %f31, %f2;
	setp.gt.f32 	%p27, %f84, %f1;
	and.pred  	%p28, %p26, %p27;
	selp.u32 	%r40, 1, 0, %p28;
	st.global.u32 	[%rd11+12], %r40;
	@%p28 bra 	$L__BB0_27;
	mov.b32 	%r41, 0;
	st.global.u32 	[%rd12+12], %r41;
	mov.f32 	%f115, 0f00000000;
	bra.uni 	$L__BB0_28;
$L__BB0_27:
	max.f32 	%f86, %f1, %f31;
	st.global.f32 	[%rd12+12], %f86;
	min.f32 	%f115, %f2, %f84;
$L__BB0_28:
	and.b32  	%r60, %r19, 2147483640;
	st.global.f32 	[%rd13+12], %f115;
	add.s32 	%r58, %r58, 8;
	add.s64 	%rd59, %rd59, 32;
	add.s64 	%rd58, %rd58, 32;
	add.s32 	%r57, %r57, 8;
	setp.ne.s32 	%p29, %r58, 0;
	@%p29 bra 	$L__BB0_4;
$L__BB0_29:
	setp.eq.s32 	%p30, %r3, 0;
	@%p30 bra 	$L__BB0_58;
	and.b32  	%r11, %r19, 3;
	setp.lt.u32 	%p31, %r3, 4;
	@%p31 bra 	$L__BB0_44;
	mul.wide.u32 	%rd41, %r60, 4;
	add.s64 	%rd16, %rd5, %rd41;
	ld.global.f32 	%f35, [%rd16];
	add.s64 	%rd17, %rd4, %rd41;
	ld.global.f32 	%f87, [%rd17];
	setp.lt.f32 	%p32, %f35, %f2;
	setp.gt.f32 	%p33, %f87, %f1;
	and.pred  	%p34, %p32, %p33;
	selp.u32 	%r42, 1, 0, %p34;
	add.s32 	%r12, %r60, %r2;
	mul.wide.s32 	%rd42, %r12, 4;
	add.s64 	%rd18, %rd3, %rd42;
	st.global.u32 	[%rd18], %r42;
	add.s64 	%rd19, %rd2, %rd42;
	@%p34 bra 	$L__BB0_33;
	mov.b32 	%r43, 0;
	st.global.u32 	[%rd19], %r43;
	mov.f32 	%f116, 0f00000000;
	bra.uni 	$L__BB0_34;
$L__BB0_33:
	max.f32 	%f89, %f1, %f35;
	st.global.f32 	[%rd19], %f89;
	min.f32 	%f116, %f2, %f87;
$L__BB0_34:
	add.s64 	%rd20, %rd1, %rd42;
	st.global.f32 	[%rd20], %f116;
	ld.global.f32 	%f39, [%rd16+4];
	ld.global.f32 	%f90, [%rd17+4];
	setp.lt.f32 	%p35, %f39, %f2;
	setp.gt.f32 	%p36, %f90, %f1;
	and.pred  	%p37, %p35, %p36;
	selp.u32 	%r44, 1, 0, %p37;
	st.global.u32 	[%rd18+4], %r44;
	@%p37 bra 	$L__BB0_36;
	mov.b32 	%r45, 0;
	st.global.u32 	[%rd19+4], %r45;
	mov.f32 	%f117, 0f00000000;
	bra.uni 	$L__BB0_37;
$L__BB0_36:
	max.f32 	%f92, %f1, %f39;
	st.global.f32 	[%rd19+4], %f92;
	min.f32 	%f117, %f2, %f90;
$L__BB0_37:
	st.global.f32 	[%rd20+4], %f117;
	ld.global.f32 	%f43, [%rd16+8];
	ld.global.f32 	%f93, [%rd17+8];
	setp.lt.f32 	%p38, %f43, %f2;
	setp.gt.f32 	%p39, %f93, %f1;
	and.pred  	%p40, %p38, %p39;
	selp.u32 	%r46, 1, 0, %p40;
	st.global.u32 	[%rd18+8], %r46;
	@%p40 bra 	$L__BB0_39;
	mov.b32 	%r47, 0;
	st.global.u32 	[%rd19+8], %r47;
	mov.f32 	%f118, 0f00000000;
	bra.uni 	$L__BB0_40;
$L__BB0_39:
	max.f32 	%f95, %f1, %f43;
	st.global.f32 	[%rd19+8], %f95;
	min.f32 	%f118, %f2, %f93;
$L__BB0_40:
	st.global.f32 	[%rd20+8], %f118;
	ld.global.f32 	%f47, [%rd16+12];
	ld.global.f32 	%f96, [%rd17+12];
	setp.lt.f32 	%p41, %f47, %f2;
	setp.gt.f32 	%p42, %f96, %f1;
	and.pred  	%p43, %p41, %p42;
	selp.u32 	%r48, 1, 0, %p43;
	st.global.u32 	[%rd18+12], %r48;
	@%p43 bra 	$L__BB0_42;
	mov.b32 	%r49, 0;
	st.global.u32 	[%rd19+12], %r49;
	mov.f32 	%f119, 0f00000000;
	bra.uni 	$L__BB0_43;
$L__BB0_42:
	max.f32 	%f98, %f1, %f47;
	st.global.f32 	[%rd19+12], %f98;
	min.f32 	%f119, %f2, %f96;
$L__BB0_43:
	st.global.f32 	[%rd20+12], %f119;
	add.s32 	%r60, %r60, 4;
$L__BB0_44:
	setp.eq.s32 	%p44, %r11, 0;
	@%p44 bra 	$L__BB0_58;
	setp.eq.s32 	%p45, %r11, 1;
	@%p45 bra 	$L__BB0_53;
	mul.wide.u32 	%rd44, %r60, 4;
	add.s64 	%rd21, %rd5, %rd44;
	ld.global.f32 	%f51, [%rd21];
	add.s64 	%rd22, %rd4, %rd44;
	ld.global.f32 	%f99, [%rd22];
	setp.lt.f32 	%p46, %f51, %f2;
	setp.gt.f32 	%p47, %f99, %f1;
	and.pred  	%p48, %p46, %p47;
	selp.u32 	%r50, 1, 0, %p48;
	add.s32 	%r15, %r60, %r2;
	mul.wide.s32 	%rd45, %r15, 4;
	add.s64 	%rd23, %rd3, %rd45;
	st.global.u32 	[%rd23], %r50;
	add.s64 	%rd24, %rd2, %rd45;
	@%p48 bra 	$L__BB0_48;
	mov.b32 	%r51, 0;
	st.global.u32 	[%rd24], %r51;
	mov.f32 	%f120, 0f00000000;
	bra.uni 	$L__BB0_49;
$L__BB0_48:
	max.f32 	%f101, %f1, %f51;
	st.global.f32 	[%rd24], %f101;
	min.f32 	%f120, %f2, %f99;
$L__BB0_49:
	add.s64 	%rd25, %rd1, %rd45;
	st.global.f32 	[%rd25], %f120;
	ld.global.f32 	%f55, [%rd21+4];
	ld.global.f32 	%f102, [%rd22+4];
	setp.lt.f32 	%p49, %f55, %f2;
	setp.gt.f32 	%p50, %f102, %f1;
	and.pred  	%p51, %p49, %p50;
	selp.u32 	%r52, 1, 0, %p51;
	st.global.u32 	[%rd23+4], %r52;
	@%p51 bra 	$L__BB0_51;
	mov.b32 	%r53, 0;
	st.global.u32 	[%rd24+4], %r53;
	mov.f32 	%f121, 0f00000000;
	bra.uni 	$L__BB0_52;
$L__BB0_51:
	max.f32 	%f104, %f1, %f55;
	st.global.f32 	[%rd24+4], %f104;
	min.f32 	%f121, %f2, %f102;
$L__BB0_52:
	st.global.f32 	[%rd25+4], %f121;
	add.s32 	%r60, %r60, 2;
$L__BB0_53:
	and.b32  	%r54, %r19, 1;
	setp.eq.b32 	%p52, %r54, 1;
	not.pred 	%p53, %p52;
	@%p53 bra 	$L__BB0_58;
	mul.wide.u32 	%rd47, %r60, 4;
	add.s64 	%rd48, %rd5, %rd47;
	ld.global.f32 	%f59, [%rd48];
	add.s64 	%rd49, %rd4, %rd47;
	ld.global.f32 	%f105, [%rd49];
	setp.lt.f32 	%p54, %f59, %f2;
	setp.gt.f32 	%p55, %f105, %f1;
	and.pred  	%p56, %p54, %p55;
	selp.u32 	%r55, 1, 0, %p56;
	add.s32 	%r18, %r60, %r2;
	mul.wide.s32 	%rd50, %r18, 4;
	add.s64 	%rd51, %rd3, %rd50;
	st.global.u32 	[%rd51], %r55;
	@%p56 bra 	$L__BB0_56;
	add.s64 	%rd53, %rd2, %rd50;
	mov.b32 	%r56, 0;
	st.global.u32 	[%rd53], %r56;
	mov.f32 	%f122, 0f00000000;
	bra.uni 	$L__BB0_57;
$L__BB0_56:
	max.f32 	%f107, %f1, %f59;
	add.s64 	%rd55, %rd2, %rd50;
	st.global.f32 	[%rd55], %f107;
	min.f32 	%f122, %f2, %f105;
$L__BB0_57:
	add.s64 	%rd57, %rd1, %rd50;
	st.global.f32 	[%rd57], %f122;
$L__BB0_58:
	ret;

}


// ===== COMPILED SASS (sm_100) =====

	.target	sm_100

	.elftype	@"ET_EXEC"


//--------------------- .note.nv.tkinfo           --------------------------
	.section	.note.nv.tkinfo,"",@"SHT_NOTE"
	.sectionflags	@"SHF_NOTE_NV_TKINFO"
	.tkinfo
        /*0018*/ 	.word	0x00000002
        /*0030*/ 	.string	""
        /*0030*/ 	.string	"ptxas"
        /*0030*/ 	.string	"Cuda compilation tools, release 13.0, V13.0.88"
        /*0030*/ 	.string	"Build cuda_13.0.r13.0/compiler.36424714_0"
        /*0030*/ 	.string	"-arch sm_100 -m 64 "



//--------------------- .note.nv.cuinfo           --------------------------
	.section	.note.nv.cuinfo,"",@"SHT_NOTE"
	.sectionflags	@"SHF_NOTE_NV_CUINFO"
        /*0018*/ 	.short	0x0002
        /*001a*/ 	.short	0x0064
        /*001c*/ 	.short	0x0082
	.zero		2


//--------------------- .nv.info                  --------------------------
	.section	.nv.info,"",@"SHT_CUDA_INFO"
	.align	4


	//----- nvinfo : EIATTR_REGCOUNT
	.align		4
        /*0000*/ 	.byte	0x04, 0x2f
        /*0002*/ 	.short	(.L_1 - .L_0)
	.align		4
.L_0:
        /*0004*/ 	.word	index@(_Z12intersectionPfS_iS_S_iS_S_Pi)
        /*0008*/ 	.word	0x00000020


	//----- nvinfo : EIATTR_FRAME_SIZE
	.align		4
.L_1:
        /*000c*/ 	.byte	0x04, 0x11
        /*000e*/ 	.short	(.L_3 - .L_2)
	.align		4
.L_2:
        /*0010*/ 	.word	index@(_Z12intersectionPfS_iS_S_iS_S_Pi)
        /*0014*/ 	.word	0x00000000


	//----- nvinfo : EIATTR_MIN_STACK_SIZE
	.align		4
.L_3:
        /*0018*/ 	.byte	0x04, 0x12
        /*001a*/ 	.short	(.L_5 - .L_4)
	.align		4
.L_4:
        /*001c*/ 	.word	index@(_Z12intersectionPfS_iS_S_iS_S_Pi)
        /*0020*/ 	.word	0x00000000
.L_5:


//--------------------- .nv.compat                --------------------------
	.section	.nv.compat,"",@"SHT_CUDA_COMPAT_INFO"
	.align	4
        /*0000*/ 	.byte	0x02, 0x09, 0x00, 0x00, 0x02, 0x02, 0x01, 0x00, 0x02, 0x05, 0x05, 0x00, 0x03, 0x07, 0x01, 0x01
        /*0010*/ 	.byte	0x02, 0x03, 0x00, 0x00, 0x02, 0x06, 0x01, 0x00, 0x04, 0x0b, 0x08, 0x00, 0x09, 0x00, 0x00, 0x00
        /*0020*/ 	.byte	0x00, 0x00, 0x00, 0x00


//--------------------- .nv.info._Z12intersectionPfS_iS_S_iS_S_Pi --------------------------
	.section	.nv.info._Z12intersectionPfS_iS_S_iS_S_Pi,"",@"SHT_CUDA_INFO"
	.sectionflags	@""
	.align	4


	//----- nvinfo : EIATTR_CUDA_API_VERSION
	.align		4
        /*0000*/ 	.byte	0x04, 0x37
        /*0002*/ 	.short	(.L_7 - .L_6)
.L_6:
        /*0004*/ 	.word	0x00000082


	//----- nvinfo : EIATTR_KPARAM_INFO
	.align		4
.L_7:
        /*0008*/ 	.byte	0x04, 0x17
        /*000a*/ 	.short	(.L_9 - .L_8)
.L_8:
        /*000c*/ 	.word	0x00000000
        /*0010*/ 	.short	0x0008
        /*0012*/ 	.short	0x0040
        /*0014*/ 	.byte	0x00, 0xf5, 0x21, 0x00


	//----- nvinfo : EIATTR_KPARAM_INFO
	.align		4
.L_9:
        /*0018*/ 	.byte	0x04, 0x17
        /*001a*/ 	.short	(.L_11 - .L_10)
.L_10:
        /*001c*/ 	.word	0x00000000
        /*0020*/ 	.short	0x0007
        /*0022*/ 	.short	0x0038
        /*0024*/ 	.byte	0x00, 0xf5, 0x21, 0x00


	//----- nvinfo : EIATTR_KPARAM_INFO
	.align		4
.L_11:
        /*0028*/ 	.byte	0x04, 0x17
        /*002a*/ 	.short	(.L_13 - .L_12)
.L_12:
        /*002c*/ 	.word	0x00000000
        /*0030*/ 	.short	0x0006
        /*0032*/ 	.short	0x0030
        /*0034*/ 	.byte	0x00, 0xf5, 0x21, 0x00


	//----- nvinfo : EIATTR_KPARAM_INFO
	.align		4
.L_13:
        /*0038*/ 	.byte	0x04, 0x17
        /*003a*/ 	.short	(.L_15 - .L_14)
.L_14:
        /*003c*/ 	.word	0x00000000
        /*0040*/ 	.short	0x0005
        /*0042*/ 	.short	0x0028
        /*0044*/ 	.byte	0x00, 0xf0, 0x11, 0x00


	//----- nvinfo : EIATTR_KPARAM_INFO
	.align		4
.L_15:
        /*0048*/ 	.byte	0x04, 0x17
        /*004a*/ 	.short	(.L_17 - .L_16)
.L_16:
        /*004c*/ 	.word	0x00000000
        /*0050*/ 	.short	0x0004
        /*0052*/ 	.short	0x0020
        /*0054*/ 	.byte	0x00, 0xf5, 0x21, 0x00


	//----- nvinfo : EIATTR_KPARAM_INFO
	.align		4
.L_17:
        /*0058*/ 	.byte	0x04, 0x17
        /*005a*/ 	.short	(.L_19 - .L_18)
.L_18:
        /*005c*/ 	.word	0x00000000
        /*0060*/ 	.short	0x0003
        /*0062*/ 	.short	0x0018
        /*0064*/ 	.byte	0x00, 0xf5, 0x21, 0x00


	//----- nvinfo : EIATTR_KPARAM_INFO
	.align		4
.L_19:
        /*0068*/ 	.byte	0x04, 0x17
        /*006a*/ 	.short	(.L_21 - .L_20)
.L_20:
        /*006c*/ 	.word	0x00000000
        /*0070*/ 	.short	0x0002
        /*0072*/ 	.short	0x0010
        /*0074*/ 	.byte	0x00, 0xf0, 0x11, 0x00


	//----- nvinfo : EIATTR_KPARAM_INFO
	.align		4
.L_21:
        /*0078*/ 	.byte	0x04, 0x17
        /*007a*/ 	.short	(.L_23 - .L_22)
.L_22:
        /*007c*/ 	.word	0x00000000
        /*0080*/ 	.short	0x0001
        /*0082*/ 	.short	0x0008
        /*0084*/ 	.byte	0x00, 0xf5, 0x21, 0x00


	//----- nvinfo : EIATTR_KPARAM_INFO
	.align		4
.L_23:
        /*0088*/ 	.byte	0x04, 0x17
        /*008a*/ 	.short	(.L_25 - .L_24)
.L_24:
        /*008c*/ 	.word	0x00000000
        /*0090*/ 	.short	0x0000
        /*0092*/ 	.short	0x0000
        /*0094*/ 	.byte	0x00, 0xf5, 0x21, 0x00


	//----- nvinfo : EIATTR_SPARSE_MMA_MASK
	.align		4
.L_25:
        /*0098*/ 	.byte	0x03, 0x50
        /*009a*/ 	.short	0x0000


	//----- nvinfo : EIATTR_MAXREG_COUNT
	.align		4
        /*009c*/ 	.byte	0x03, 0x1b
        /*009e*/ 	.short	0x00ff


	//----- nvinfo : EIATTR_MERCURY_ISA_VERSION
	.align		4
        /*00a0*/ 	.byte	0x03, 0x5f
        /*00a2*/ 	.short	0x0101


	//----- nvinfo : EIATTR_VRC_CTA_INIT_COUNT
	.align		4
        /*00a4*/ 	.byte	0x02, 0x4a
	.zero		1
	.zero		1


	//----- nvinfo : EIATTR_EXIT_INSTR_OFFSETS
	.align		4
        /*00a8*/ 	.byte	0x04, 0x1c
        /*00aa*/ 	.short	(.L_27 - .L_26)


	//   ....[0]....
.L_26:
        /*00ac*/ 	.word	0x00000070


	//   ....[1]....
        /*00b0*/ 	.word	0x000000a0


	//   ....[2]....
        /*00b4*/ 	.word	0x00000940


	//   ....[3]....
        /*00b8*/ 	.word	0x00000d60


	//   ....[4]....
        /*00bc*/ 	.word	0x00000ff0


	//   ....[5]....
        /*00c0*/ 	.word	0x00001170


	//----- nvinfo : EIATTR_CBANK_PARAM_SIZE
	.align		4
.L_27:
        /*00c4*/ 	.byte	0x03, 0x19
        /*00c6*/ 	.short	0x0048


	//----- nvinfo : EIATTR_PARAM_CBANK
	.align		4
        /*00c8*/ 	.byte	0x04, 0x0a
        /*00ca*/ 	.short	(.L_29 - .L_28)
	.align		4
.L_28:
        /*00cc*/ 	.word	index@(.nv.constant0._Z12intersectionPfS_iS_S_iS_S_Pi)
        /*00d0*/ 	.short	0x0380
        /*00d2*/ 	.short	0x0048


	//----- nvinfo : EIATTR_SW_WAR
	.align		4
.L_29:
        /*00d4*/ 	.byte	0x04, 0x36
        /*00d6*/ 	.short	(.L_31 - .L_30)
.L_30:
        /*00d8*/ 	.word	0x00000008
.L_31:


//--------------------- .nv.callgraph             --------------------------
	.section	.nv.callgraph,"",@"SHT_CUDA_CALLGRAPH"
	.align	4
	.sectionentsize	8
	.align		4
        /*0000*/ 	.word	0x00000000
	.align		4
        /*0004*/ 	.word	0xffffffff
	.align		4
        /*0008*/ 	.word	0x00000000
	.align		4
        /*000c*/ 	.word	0xfffffffe
	.align		4
        /*0010*/ 	.word	0x00000000
	.align		4
        /*0014*/ 	.word	0xfffffffd
	.align		4
        /*0018*/ 	.word	0x00000000
	.align		4
        /*001c*/ 	.word	0xfffffffc


//--------------------- .text._Z12intersectionPfS_iS_S_iS_S_Pi --------------------------
	.section	.text._Z12intersectionPfS_iS_S_iS_S_Pi,"ax",@progbits
	.align	128
        .global         _Z12intersectionPfS_iS_S_iS_S_Pi
        .type           _Z12intersectionPfS_iS_S_iS_S_Pi,@function
        .size           _Z12intersectionPfS_iS_S_iS_S_Pi,(.L_x_5 - _Z12intersectionPfS_iS_S_iS_S_Pi)
        .other          _Z12intersectionPfS_iS_S_iS_S_Pi,@"STO_CUDA_ENTRY STV_DEFAULT"
_Z12intersectionPfS_iS_S_iS_S_Pi:
.text._Z12intersectionPfS_iS_S_iS_S_Pi:
[----:B------:R-:W-:Y:S01]  /*0000*/  LDC R1, c[0x0][0x37c] ;  /* 0x0000df00ff017b82 */ /* 0x000fe20000000800 */
[----:B------:R-:W0:Y:S07]  /*0010*/  S2R R0, SR_TID.X ;  /* 0x0000000000007919 */ /* 0x000e2e0000002100 */
[----:B------:R-:W0:Y:S01]  /*0020*/  S2UR UR4, SR_CTAID.X ;  /* 0x00000000000479c3 */ /* 0x000e220000002500 */
[----:B------:R-:W1:Y:S07]  /*0030*/  LDCU UR5, c[0x0][0x390] ;  /* 0x00007200ff0577ac */ /* 0x000e6e0008000800 */
[----:B------:R-:W0:Y:S02]  /*0040*/  LDC R19, c[0x0][0x360] ;  /* 0x0000d800ff137b82 */ /* 0x000e240000000800 */
[----:B0-----:R-:W-:-:S05]  /*0050*/  IMAD R19, R19, UR4, R0 ;  /* 0x0000000413137c24 */ /* 0x001fca000f8e0200 */
[----:B-1----:R-:W-:-:S13]  /*0060*/  ISETP.GE.AND P0, PT, R19, UR5, PT ;  /* 0x0000000513007c0c */ /* 0x002fda000bf06270 */
[----:B------:R-:W-:Y:S05]  /*0070*/  @P0 EXIT ;  /* 0x000000000000094d */ /* 0x000fea0003800000 */
[----:B------:R-:W0:Y:S02]  /*0080*/  LDC R8, c[0x0][0x3a8] ;  /* 0x0000ea00ff087b82 */ /* 0x000e240000000800 */
[----:B0-----:R-:W-:-:S13]  /*0090*/  ISETP.GE.AND P0, PT, R8, 0x1, PT ;  /* 0x000000010800780c */ /* 0x001fda0003f06270 */
[----:B------:R-:W-:Y:S05]  /*00a0*/  @!P0 EXIT ;  /* 0x000000000000894d */ /* 0x000fea0003800000 */
[----:B------:R-:W0:Y:S01]  /*00b0*/  LDC.64 R4, c[0x0][0x380] ;  /* 0x0000e000ff047b82 */ /* 0x000e220000000a00 */
[----:B------:R-:W1:Y:S07]  /*00c0*/  LDCU.64 UR8, c[0x0][0x358] ;  /* 0x00006b00ff0877ac */ /* 0x000e6e0008000a00 */
[----:B------:R-:W2:Y:S01]  /*00d0*/  LDC.64 R6, c[0x0][0x388] ;  /* 0x0000e200ff067b82 */ /* 0x000ea20000000a00 */
[C---:B------:R-:W-:Y:S01]  /*00e0*/  ISETP.GE.U32.AND P0, PT, R8.reuse, 0x8, PT ;  /* 0x000000080800780c */ /* 0x040fe20003f06070 */
[----:B------:R-:W-:Y:S01]  /*00f0*/  IMAD.MOV.U32 R2, RZ, RZ, RZ ;  /* 0x000000ffff027224 */ /* 0x000fe200078e00ff */
[----:B------:R-:W-:Y:S01]  /*0100*/  LOP3.LUT R20, R8, 0x7, RZ, 0xc0, !PT ;  /* 0x0000000708147812 */ /* 0x000fe200078ec0ff */
[----:B0-----:R-:W-:-:S05]  /*0110*/  IMAD.WIDE R4, R19, 0x4, R4 ;  /* 0x0000000413047825 */ /* 0x001fca00078e0204 */
[----:B-1----:R0:W5:Y:S01]  /*0120*/  LDG.E R0, desc[UR8][R4.64] ;  /* 0x0000000804007981 */ /* 0x002162000c1e1900 */
[----:B--2---:R-:W-:-:S05]  /*0130*/  IMAD.WIDE R6, R19, 0x4, R6 ;  /* 0x0000000413067825 */ /* 0x004fca00078e0206 */
[----:B------:R0:W5:Y:S01]  /*0140*/  LDG.E R18, desc[UR8][R6.64] ;  /* 0x0000000806127981 */ /* 0x000162000c1e1900 */
[----:B------:R-:W-:Y:S01]  /*0150*/  IMAD R19, R19, R8, RZ ;  /* 0x0000000813137224 */ /* 0x000fe200078e02ff */
[----:B------:R-:W-:Y:S06]  /*0160*/  @!P0 BRA `(.L_x_0) ;  /* 0x0000000400f08947 */ /* 0x000fec0003800000 */
[----:B------:R-:W1:Y:S01]  /*0170*/  LDCU.64 UR6, c[0x0][0x398] ;  /* 0x00007300ff0677ac */ /* 0x000e620008000a00 */
[----:B0-----:R-:W0:Y:S01]  /*0180*/  LDC.64 R6, c[0x0][0x3c0] ;  /* 0x0000f000ff067b82 */ /* 0x001e220000000a00 */
[----:B------:R-:W-:Y:S01]  /*0190*/  LOP3.LUT R21, R8, 0x7ffffff8, RZ, 0xc0, !PT ;  /* 0x7ffffff808157812 */ /* 0x000fe200078ec0ff */
[----:B------:R-:W-:Y:S01]  /*01a0*/  IMAD.MOV.U32 R23, RZ, RZ, R19 ;  /* 0x000000ffff177224 */ /* 0x000fe200078e0013 */
[----:B------:R-:W2:Y:S03]  /*01b0*/  LDCU.64 UR4, c[0x0][0x3a0] ;  /* 0x00007400ff0477ac */ /* 0x000ea60008000a00 */
[----:B------:R-:W-:Y:S02]  /*01c0*/  IMAD.MOV R22, RZ, RZ, -R21 ;  /* 0x000000ffff167224 */ /* 0x000fe400078e0a15 */
[----:B------:R-:W3:Y:S08]  /*01d0*/  LDC.64 R4, c[0x0][0x3b0] ;  /* 0x0000ec00ff047b82 */ /* 0x000ef00000000a00 */
[----:B------:R-:W4:Y:S01]  /*01e0*/  LDC.64 R2, c[0x0][0x3b8] ;  /* 0x0000ee00ff027b82 */ /* 0x000f220000000a00 */
[----:B-1----:R-:W-:-:S02]  /*01f0*/  UIADD3 UR6, UP0, UPT, UR6, 0x10, URZ ;  /* 0x0000001006067890 */ /* 0x002fc4000ff1e0ff */
[----:B--2---:R-:W-:Y:S02]  /*0200*/  UIADD3 UR4, UP1, UPT, UR4, 0x10, URZ ;  /* 0x0000001004047890 */ /* 0x004fe4000ff3e0ff */
[----:B------:R-:W-:Y:S02]  /*0210*/  UIADD3.X UR7, UPT, UPT, URZ, UR7, URZ, UP0, !UPT ;  /* 0x00000007ff077290 */ /* 0x000fe400087fe4ff */
[----:B------:R-:W-:Y:S01]  /*0220*/  IMAD.U32 R10, RZ, RZ, UR6 ;  /* 0x00000006ff0a7e24 */ /* 0x000fe2000f8e00ff */
[----:B------:R-:W-:Y:S01]  /*0230*/  UIADD3.X UR5, UPT, UPT, URZ, UR5, URZ, UP1, !UPT ;  /* 0x00000005ff057290 */ /* 0x000fe20008ffe4ff */
[----:B------:R-:W-:Y:S02]  /*0240*/  IMAD.U32 R8, RZ, RZ, UR4 ;  /* 0x00000004ff087e24 */ /* 0x000fe4000f8e00ff */
[----:B------:R-:W-:-:S03]  /*0250*/  IMAD.U32 R11, RZ, RZ, UR7 ;  /* 0x00000007ff0b7e24 */ /* 0x000fc6000f8e00ff */
[----:B------:R-:W-:-:S07]  /*0260*/  IMAD.U32 R9, RZ, RZ, UR5 ;  /* 0x00000005ff097e24 */ /* 0x000fce000f8e00ff */
.L_x_1:
[----:B------:R-:W2:Y:S04]  /*0270*/  LDG.E R29, desc[UR8][R8.64+-0x10] ;  /* 0xfffff008081d7981 */ /* 0x000ea8000c1e1900 */
[----:B-1----:R-:W2:Y:S01]  /*0280*/  LDG.E R27, desc[UR8][R10.64+-0x10] ;  /* 0xfffff0080a1b7981 */ /* 0x002ea2000c1e1900 */
[----:B0-----:R-:W-:-:S04]  /*0290*/  IMAD.WIDE R12, R23, 0x4, R6 ;  /* 0x00000004170c7825 */ /* 0x001fc800078e0206 */
[----:B---3--:R-:W-:-:S04]  /*02a0*/  IMAD.WIDE R14, R23, 0x4, R4 ;  /* 0x00000004170e7825 */ /* 0x008fc800078e0204 */
[----:B----4-:R-:W-:Y:S01]  /*02b0*/  IMAD.WIDE R16, R23, 0x4, R2 ;  /* 0x0000000417107825 */ /* 0x010fe200078e0202 */
[----:B--2--5:R-:W-:-:S04]  /*02c0*/  FSETP.GT.AND P0, PT, R29, R0, PT ;  /* 0x000000001d00720b */ /* 0x024fc80003f04000 */
[----:B------:R-:W-:-:S04]  /*02d0*/  FSETP.LT.AND P0, PT, R27, R18, P0 ;  /* 0x000000121b00720b */ /* 0x000fc80000701000 */
[----:B------:R-:W-:-:S05]  /*02e0*/  SEL R25, RZ, 0x1, !P0 ;  /* 0x00000001ff197807 */ /* 0x000fca0004000000 */
[----:B------:R0:W-:Y:S04]  /*02f0*/  STG.E desc[UR8][R12.64], R25 ;  /* 0x000000190c007986 */ /* 0x0001e8000c101908 */
[----:B------:R-:W-:Y:S02]  /*0300*/  @P0 FMNMX R27, R0, R27, !PT ;  /* 0x0000001b001b0209 */ /* 0x000fe40007800000 */
[----:B------:R-:W-:Y:S01]  /*0310*/  @P0 FMNMX R29, R18, R29, PT ;  /* 0x0000001d121d0209 */ /* 0x000fe20003800000 */
[----:B------:R-:W-:Y:S02]  /*0320*/  @!P0 IMAD.MOV.U32 R29, RZ, RZ, RZ ;  /* 0x000000ffff1d8224 */ /* 0x000fe400078e00ff */
[----:B------:R1:W-:Y:S04]  /*0330*/  @P0 STG.E desc[UR8][R14.64], R27 ;  /* 0x0000001b0e000986 */ /* 0x0003e8000c101908 */
[----:B------:R-:W-:Y:S04]  /*0340*/  @!P0 STG.E desc[UR8][R14.64], RZ ;  /* 0x000000ff0e008986 */ /* 0x000fe8000c101908 */
[----:B------:R-:W-:Y:S04]  /*0350*/  STG.E desc[UR8][R16.64], R29 ;  /* 0x0000001d10007986 */ /* 0x000fe8000c101908 */
[----:B------:R-:W2:Y:S04]  /*0360*/  LDG.E R28, desc[UR8][R8.64+-0xc] ;  /* 0xfffff408081c7981 */ /* 0x000ea8000c1e1900 */
[----:B------:R-:W3:Y:S01]  /*0370*/  LDG.E R26, desc[UR8][R10.64+-0xc] ;  /* 0xfffff4080a1a7981 */ /* 0x000ee2000c1e1900 */
[----:B--2---:R-:W-:-:S04]  /*0380*/  FSETP.GT.AND P0, PT, R28, R0, PT ;  /* 0x000000001c00720b */ /* 0x004fc80003f04000 */
[----:B---3--:R-:W-:-:S04]  /*0390*/  FSETP.LT.AND P0, PT, R26, R18, P0 ;  /* 0x000000121a00720b */ /* 0x008fc80000701000 */
[----:B0-----:R-:W-:-:S05]  /*03a0*/  SEL R25, RZ, 0x1, !P0 ;  /* 0x00000001ff197807 */ /* 0x001fca0004000000 */
[----:B------:R0:W-:Y:S04]  /*03b0*/  STG.E desc[UR8][R12.64+0x4], R25 ;  /* 0x000004190c007986 */ /* 0x0001e8000c101908 */
[----:B------:R-:W-:Y:S01]  /*03c0*/  @!P0 IMAD.MOV.U32 R24, RZ, RZ, RZ ;  /* 0x000000ffff188224 */ /* 0x000fe200078e00ff */
[----:B-1----:R-:W-:Y:S01]  /*03d0*/  @P0 FMNMX R27, R0, R26, !PT ;  /* 0x0000001a001b0209 */ /* 0x002fe20007800000 */
[----:B------:R-:W-:Y:S01]  /*03e0*/  @!P0 STG.E desc[UR8][R14.64+0x4], RZ ;  /* 0x000004ff0e008986 */ /* 0x000fe2000c101908 */
[----:B------:R-:W-:-:S03]  /*03f0*/  @P0 FMNMX R24, R18, R28, PT ;  /* 0x0000001c12180209 */ /* 0x000fc60003800000 */
[----:B------:R-:W-:Y:S04]  /*0400*/  @P0 STG.E desc[UR8][R14.64+0x4], R27 ;  /* 0x0000041b0e000986 */ /* 0x000fe8000c101908 */
[----:B------:R1:W-:Y:S04]  /*0410*/  STG.E desc[UR8][R16.64+0x4], R24 ;  /* 0x0000041810007986 */ /* 0x0003e8000c101908 */
[----:B------:R-:W2:Y:S04]  /*0420*/  LDG.E R28, desc[UR8][R8.64+-0x8] ;  /* 0xfffff808081c7981 */ /* 0x000ea8000c1e1900 */
[----:B------:R-:W3:Y:S01]  /*0430*/  LDG.E R26, desc[UR8][R10.64+-0x8] ;  /* 0xfffff8080a1a7981 */ /* 0x000ee2000c1e1900 */
[----:B--2---:R-:W-:-:S04]  /*0440*/  FSETP.GT.AND P0, PT, R28, R0, PT ;  /* 0x000000001c00720b */ /* 0x004fc80003f04000 */
[----:B---3--:R-:W-:-:S04]  /*0450*/  FSETP.LT.AND P0, PT, R26, R18, P0 ;  /* 0x000000121a00720b */ /* 0x008fc80000701000 */
[----:B0-----:R-:W-:-:S05]  /*0460*/  SEL R25, RZ, 0x1, !P0 ;  /* 0x00000001ff197807 */ /* 0x001fca0004000000 */
[----:B------:R0:W-:Y:S04]  /*0470*/  STG.E desc[UR8][R12.64+0x8], R25 ;  /* 0x000008190c007986 */ /* 0x0001e8000c101908 */
[----:B------:R-:W-:Y:S01]  /*0480*/  @!P0 IMAD.MOV.U32 R29, RZ, RZ, RZ ;  /* 0x000000ffff1d8224 */ /* 0x000fe200078e00ff */
[----:B------:R-:W-:Y:S01]  /*0490*/  @P0 FMNMX R26, R0, R26, !PT ;  /* 0x0000001a001a0209 */ /* 0x000fe20007800000 */
[----:B------:R-:W-:Y:S01]  /*04a0*/  @!P0 STG.E desc[UR8][R14.64+0x8], RZ ;  /* 0x000008ff0e008986 */ /* 0x000fe2000c101908 */
[----:B------:R-:W-:-:S03]  /*04b0*/  @P0 FMNMX R29, R18, R28, PT ;  /* 0x0000001c121d0209 */ /* 0x000fc60003800000 */
[----:B------:R2:W-:Y:S04]  /*04c0*/  @P0 STG.E desc[UR8][R14.64+0x8], R26 ;  /* 0x0000081a0e000986 */ /* 0x0005e8000c101908 */
[----:B------:R-:W-:Y:S04]  /*04d0*/  STG.E desc[UR8][R16.64+0x8], R29 ;  /* 0x0000081d10007986 */ /* 0x000fe8000c101908 */
[----:B------:R-:W3:Y:S04]  /*04e0*/  LDG.E R28, desc[UR8][R8.64+-0x4] ;  /* 0xfffffc08081c7981 */ /* 0x000ee8000c1e1900 */
[----:B-1----:R-:W4:Y:S01]  /*04f0*/  LDG.E R24, desc[UR8][R10.64+-0x4] ;  /* 0xfffffc080a187981 */ /* 0x002f22000c1e1900 */
[----:B---3--:R-:W-:-:S04]  /*0500*/  FSETP.GT.AND P0, PT, R28, R0, PT ;  /* 0x000000001c00720b */ /* 0x008fc80003f04000 */
[----:B----4-:R-:W-:-:S04]  /*0510*/  FSETP.LT.AND P0, PT, R24, R18, P0 ;  /* 0x000000121800720b */ /* 0x010fc80000701000 */
        /* <DEDUP_REMOVED lines=9> */
[----:B--2---:R-:W2:Y:S01]  /*05b0*/  LDG.E R26, desc[UR8][R10.64] ;  /* 0x000000080a1a7981 */ /* 0x004ea2000c1e1900 */
[----:B---3--:R-:W-:-:S04]  /*05c0*/  FSETP.GT.AND P0, PT, R28, R0, PT ;  /* 0x000000001c00720b */ /* 0x008fc80003f04000 */
[----:B--2---:R-:W-:-:S04]  /*05d0*/  FSETP.LT.AND P0, PT, R26, R18, P0 ;  /* 0x000000121a00720b */ /* 0x004fc80000701000 */
        /* <DEDUP_REMOVED lines=28> */
[----:B------:R2:W-:Y:S01]  /*07a0*/  @!P0 STG.E desc[UR8][R14.64+0x18], RZ ;  /* 0x000018ff0e008986 */ /* 0x0005e2000c101908 */
[----:B------:R-:W-:-:S03]  /*07b0*/  @P0 FMNMX R29, R18, R28, PT ;  /* 0x0000001c121d0209 */ /* 0x000fc60003800000 */
[----:B------:R2:W-:Y:S04]  /*07c0*/  @P0 STG.E desc[UR8][R14.64+0x18], R26 ;  /* 0x0000181a0e000986 */ /* 0x0005e8000c101908 */
[----:B------:R2:W-:Y:S04]  /*07d0*/  STG.E desc[UR8][R16.64+0x18], R29 ;  /* 0x0000181d10007986 */ /* 0x0005e8000c101908 */
[----:B------:R3:W4:Y:S04]  /*07e0*/  LDG.E R28, desc[UR8][R8.64+0xc] ;  /* 0x00000c08081c7981 */ /* 0x000728000c1e1900 */
[----:B-1----:R1:W2:Y:S01]  /*07f0*/  LDG.E R24, desc[UR8][R10.64+0xc] ;  /* 0x00000c080a187981 */ /* 0x0022a2000c1e1900 */
[----:B------:R-:W-:-:S02]  /*0800*/  VIADD R22, R22, 0x8 ;  /* 0x0000000816167836 */ /* 0x000fc40000000000 */
[----:B------:R-:W-:Y:S01]  /*0810*/  VIADD R23, R23, 0x8 ;  /* 0x0000000817177836 */ /* 0x000fe20000000000 */
[----:B---3--:R-:W-:Y:S02]  /*0820*/  IADD3 R8, P2, PT, R8, 0x20, RZ ;  /* 0x0000002008087810 */ /* 0x008fe40007f5e0ff */
[----:B-1----:R-:W-:-:S03]  /*0830*/  IADD3 R10, P1, PT, R10, 0x20, RZ ;  /* 0x000000200a0a7810 */ /* 0x002fc60007f3e0ff */
[----:B------:R-:W-:Y:S02]  /*0840*/  IMAD.X R9, RZ, RZ, R9, P2 ;  /* 0x000000ffff097224 */ /* 0x000fe400010e0609 */
[----:B------:R-:W-:Y:S01]  /*0850*/  IMAD.X R11, RZ, RZ, R11, P1 ;  /* 0x000000ffff0b7224 */ /* 0x000fe200008e060b */
[----:B----4-:R-:W-:-:S04]  /*0860*/  FSETP.GT.AND P0, PT, R28, R0, PT ;  /* 0x000000001c00720b */ /* 0x010fc80003f04000 */
[----:B--2---:R-:W-:-:S04]  /*0870*/  FSETP.LT.AND P0, PT, R24, R18, P0 ;  /* 0x000000121800720b */ /* 0x004fc80000701000 */
[----:B0-----:R-:W-:-:S05]  /*0880*/  SEL R25, RZ, 0x1, !P0 ;  /* 0x00000001ff197807 */ /* 0x001fca0004000000 */
[----:B------:R1:W-:Y:S04]  /*0890*/  STG.E desc[UR8][R12.64+0x1c], R25 ;  /* 0x00001c190c007986 */ /* 0x0003e8000c101908 */
[----:B------:R-:W-:Y:S01]  /*08a0*/  @P0 FMNMX R24, R0, R24, !PT ;  /* 0x0000001800180209 */ /* 0x000fe20007800000 */
[----:B------:R-:W-:Y:S01]  /*08b0*/  @!P0 IMAD.MOV.U32 R27, RZ, RZ, RZ ;  /* 0x000000ffff1b8224 */ /* 0x000fe200078e00ff */
[----:B------:R1:W-:Y:S01]  /*08c0*/  @!P0 STG.E desc[UR8][R14.64+0x1c], RZ ;  /* 0x00001cff0e008986 */ /* 0x0003e2000c101908 */
[----:B------:R-:W-:-:S03]  /*08d0*/  @P0 FMNMX R27, R18, R28, PT ;  /* 0x0000001c121b0209 */ /* 0x000fc60003800000 */
[----:B------:R1:W-:Y:S01]  /*08e0*/  @P0 STG.E desc[UR8][R14.64+0x1c], R24 ;  /* 0x00001c180e000986 */ /* 0x0003e2000c101908 */
[----:B------:R-:W-:-:S03]  /*08f0*/  ISETP.NE.AND P0, PT, R22, RZ, PT ;  /* 0x000000ff1600720c */ /* 0x000fc60003f05270 */
[----:B------:R1:W-:Y:S10]  /*0900*/  STG.E desc[UR8][R16.64+0x1c], R27 ;  /* 0x00001c1b10007986 */ /* 0x0003f4000c101908 */
[----:B------:R-:W-:Y:S05]  /*0910*/  @P0 BRA `(.L_x_1) ;  /* 0xfffffff800540947 */ /* 0x000fea000383ffff */
[----:B------:R-:W-:-:S07]  /*0920*/  IMAD.MOV.U32 R2, RZ, RZ, R21 ;  /* 0x000000ffff027224 */ /* 0x000fce00078e0015 */
.L_x_0:
[----:B------:R-:W-:-:S13]  /*0930*/  ISETP.NE.AND P0, PT, R20, RZ, PT ;  /* 0x000000ff1400720c */ /* 0x000fda0003f05270 */
[----:B------:R-:W-:Y:S05]  /*0940*/  @!P0 EXIT ;  /* 0x000000000000894d */ /* 0x000fea0003800000 */
[----:B------:R-:W1:Y:S01]  /*0950*/  LDC R3, c[0x0][0x3a8] ;  /* 0x0000ea00ff037b82 */ /* 0x000e620000000800 */
[----:B------:R-:W-:Y:S02]  /*0960*/  ISETP.GE.U32.AND P0, PT, R20, 0x4, PT ;  /* 0x000000041400780c */ /* 0x000fe40003f06070 */
[----:B-1----:R-:W-:-:S04]  /*0970*/  LOP3.LUT R14, R3, 0x3, RZ, 0xc0, !PT ;  /* 0x00000003030e7812 */ /* 0x002fc800078ec0ff */
[----:B------:R-:W-:-:S07]  /*0980*/  ISETP.NE.AND P1, PT, R14, RZ, PT ;  /* 0x000000ff0e00720c */ /* 0x000fce0003f25270 */
[----:B------:R-:W-:Y:S06]  /*0990*/  @!P0 BRA `(.L_x_2) ;  /* 0x0000000000f08947 */ /* 0x000fec0003800000 */
[----:B0-----:R-:W0:Y:S08]  /*09a0*/  LDC.64 R4, c[0x0][0x3a0] ;  /* 0x0000e800ff047b82 */ /* 0x001e300000000a00 */
[----:B------:R-:W1:Y:S08]  /*09b0*/  LDC.64 R6, c[0x0][0x398] ;  /* 0x0000e600ff067b82 */ /* 0x000e700000000a00 */
[----:B------:R-:W2:Y:S01]  /*09c0*/  LDC.64 R10, c[0x0][0x3c0] ;  /* 0x0000f000ff0a7b82 */ /* 0x000ea20000000a00 */
[----:B0-----:R-:W-:-:S07]  /*09d0*/  IMAD.WIDE.U32 R4, R2, 0x4, R4 ;  /* 0x0000000402047825 */ /* 0x001fce00078e0004 */
[----:B------:R-:W0:Y:S01]  /*09e0*/  LDC.64 R12, c[0x0][0x3b0] ;  /* 0x0000ec00ff0c7b82 */ /* 0x000e220000000a00 */
[----:B------:R-:W3:Y:S01]  /*09f0*/  LDG.E R15, desc[UR8][R4.64] ;  /* 0x00000008040f7981 */ /* 0x000ee2000c1e1900 */
[----:B-1----:R-:W-:-:S06]  /*0a00*/  IMAD.WIDE.U32 R6, R2, 0x4, R6 ;  /* 0x0000000402067825 */ /* 0x002fcc00078e0006 */
[----:B------:R-:W1:Y:S01]  /*0a10*/  LDC.64 R8, c[0x0][0x3b8] ;  /* 0x0000ee00ff087b82 */ /* 0x000e620000000a00 */
[----:B------:R-:W4:Y:S01]  /*0a20*/  LDG.E R21, desc[UR8][R6.64] ;  /* 0x0000000806157981 */ /* 0x000f22000c1e1900 */
[----:B------:R-:W-:-:S04]  /*0a30*/  IMAD.IADD R23, R19, 0x1, R2 ;  /* 0x0000000113177824 */ /* 0x000fc800078e0202 */
[----:B--2---:R-:W-:-:S04]  /*0a40*/  IMAD.WIDE R10, R23, 0x4, R10 ;  /* 0x00000004170a7825 */ /* 0x004fc800078e020a */
[----:B0-----:R-:W-:-:S04]  /*0a50*/  IMAD.WIDE R12, R23, 0x4, R12 ;  /* 0x00000004170c7825 */ /* 0x001fc800078e020c */
[----:B-1----:R-:W-:Y:S01]  /*0a60*/  IMAD.WIDE R8, R23, 0x4, R8 ;  /* 0x0000000417087825 */ /* 0x002fe200078e0208 */
[----:B---3-5:R-:W-:-:S04]  /*0a70*/  FSETP.GT.AND P0, PT, R15, R0, PT ;  /* 0x000000000f00720b */ /* 0x028fc80003f04000 */
[----:B----4-:R-:W-:-:S13]  /*0a80*/  FSETP.LT.AND P0, PT, R21, R18, P0 ;  /* 0x000000121500720b */ /* 0x010fda0000701000 */
[----:B------:R-:W-:Y:S01]  /*0a90*/  @!P0 IMAD.MOV.U32 R17, RZ, RZ, RZ ;  /* 0x000000ffff118224 */ /* 0x000fe200078e00ff */
[----:B------:R-:W-:Y:S02]  /*0aa0*/  @P0 FMNMX R17, R18, R15, PT ;  /* 0x0000000f12110209 */ /* 0x000fe40003800000 */
[----:B------:R-:W-:Y:S02]  /*0ab0*/  SEL R15, RZ, 0x1, !P0 ;  /* 0x00000001ff0f7807 */ /* 0x000fe40004000000 */
[----:B------:R-:W-:-:S03]  /*0ac0*/  @P0 FMNMX R21, R0, R21, !PT ;  /* 0x0000001500150209 */ /* 0x000fc60007800000 */
[----:B------:R-:W-:Y:S04]  /*0ad0*/  STG.E desc[UR8][R10.64], R15 ;  /* 0x0000000f0a007986 */ /* 0x000fe8000c101908 */
[----:B------:R-:W-:Y:S04]  /*0ae0*/  @!P0 STG.E desc[UR8][R12.64], RZ ;  /* 0x000000ff0c008986 */ /* 0x000fe8000c101908 */
[----:B------:R0:W-:Y:S04]  /*0af0*/  @P0 STG.E desc[UR8][R12.64], R21 ;  /* 0x000000150c000986 */ /* 0x0001e8000c101908 */
[----:B------:R1:W-:Y:S04]  /*0b00*/  STG.E desc[UR8][R8.64], R17 ;  /* 0x0000001108007986 */ /* 0x0003e8000c101908 */
[----:B------:R-:W2:Y:S04]  /*0b10*/  LDG.E R29, desc[UR8][R4.64+0x4] ;  /* 0x00000408041d7981 */ /* 0x000ea8000c1e1900 */
[----:B------:R-:W3:Y:S01]  /*0b20*/  LDG.E R27, desc[UR8][R6.64+0x4] ;  /* 0x00000408061b7981 */ /* 0x000ee2000c1e1900 */
[----:B--2---:R-:W-:-:S04]  /*0b30*/  FSETP.GT.AND P0, PT, R29, R0, PT ;  /* 0x000000001d00720b */ /* 0x004fc80003f04000 */
[----:B---3--:R-:W-:-:S04]  /*0b40*/  FSETP.LT.AND P0, PT, R27, R18, P0 ;  /* 0x000000121b00720b */ /* 0x008fc80000701000 */
[----:B------:R-:W-:-:S05]  /*0b50*/  SEL R23, RZ, 0x1, !P0 ;  /* 0x00000001ff177807 */ /* 0x000fca0004000000 */
[----:B------:R2:W-:Y:S04]  /*0b60*/  STG.E desc[UR8][R10.64+0x4], R23 ;  /* 0x000004170a007986 */ /* 0x0005e8000c101908 */
[----:B------:R-:W-:Y:S01]  /*0b70*/  @!P0 IMAD.MOV.U32 R25, RZ, RZ, RZ ;  /* 0x000000ffff198224 */ /* 0x000fe200078e00ff */
[----:B------:R-:W-:Y:S02]  /*0b80*/  @P0 FMNMX R27, R0, R27, !PT ;  /* 0x0000001b001b0209 */ /* 0x000fe40007800000 */
[----:B------:R-:W-:Y:S01]  /*0b90*/  @P0 FMNMX R25, R18, R29, PT ;  /* 0x0000001d12190209 */ /* 0x000fe20003800000 */
[----:B------:R-:W-:Y:S04]  /*0ba0*/  @!P0 STG.E desc[UR8][R12.64+0x4], RZ ;  /* 0x000004ff0c008986 */ /* 0x000fe8000c101908 */
[----:B------:R-:W-:Y:S04]  /*0bb0*/  @P0 STG.E desc[UR8][R12.64+0x4], R27 ;  /* 0x0000041b0c000986 */ /* 0x000fe8000c101908 */
[----:B------:R3:W-:Y:S04]  /*0bc0*/  STG.E desc[UR8][R8.64+0x4], R25 ;  /* 0x0000041908007986 */ /* 0x0007e8000c101908 */
[----:B------:R-:W4:Y:S04]  /*0bd0*/  LDG.E R29, desc[UR8][R4.64+0x8] ;  /* 0x00000808041d7981 */ /* 0x000f28000c1e1900 */
[----:B0-----:R-:W2:Y:S01]  /*0be0*/  LDG.E R21, desc[UR8][R6.64+0x8] ;  /* 0x0000080806157981 */ /* 0x001ea2000c1e1900 */
[----:B----4-:R-:W-:-:S04]  /*0bf0*/  FSETP.GT.AND P0, PT, R29, R0, PT ;  /* 0x000000001d00720b */ /* 0x010fc80003f04000 */
[----:B--2---:R-:W-:-:S04]  /*0c00*/  FSETP.LT.AND P0, PT, R21, R18, P0 ;  /* 0x000000121500720b */ /* 0x004fc80000701000 */
[----:B------:R-:W-:-:S05]  /*0c10*/  SEL R15, RZ, 0x1, !P0 ;  /* 0x00000001ff0f7807 */ /* 0x000fca0004000000 */
[----:B------:R2:W-:Y:S04]  /*0c20*/  STG.E desc[UR8][R10.64+0x8], R15 ;  /* 0x0000080f0a007986 */ /* 0x0005e8000c101908 */
[----:B-1----:R-:W-:Y:S01]  /*0c30*/  @!P0 IMAD.MOV.U32 R17, RZ, RZ, RZ ;  /* 0x000000ffff118224 */ /* 0x002fe200078e00ff */
[----:B------:R-:W-:Y:S02]  /*0c40*/  @P0 FMNMX R21, R0, R21, !PT ;  /* 0x0000001500150209 */ /* 0x000fe40007800000 */
[----:B------:R-:W-:Y:S01]  /*0c50*/  @P0 FMNMX R17, R18, R29, PT ;  /* 0x0000001d12110209 */ /* 0x000fe20003800000 */
[----:B------:R2:W-:Y:S04]  /*0c60*/  @!P0 STG.E desc[UR8][R12.64+0x8], RZ ;  /* 0x000008ff0c008986 */ /* 0x0005e8000c101908 */
[----:B------:R2:W-:Y:S04]  /*0c70*/  @P0 STG.E desc[UR8][R12.64+0x8], R21 ;  /* 0x000008150c000986 */ /* 0x0005e8000c101908 */
[----:B------:R2:W-:Y:S04]  /*0c80*/  STG.E desc[UR8][R8.64+0x8], R17 ;  /* 0x0000081108007986 */ /* 0x0005e8000c101908 */
[----:B------:R-:W4:Y:S04]  /*0c90*/  LDG.E R5, desc[UR8][R4.64+0xc] ;  /* 0x00000c0804057981 */ /* 0x000f28000c1e1900 */
[----:B------:R-:W3:Y:S01]  /*0ca0*/  LDG.E R7, desc[UR8][R6.64+0xc] ;  /* 0x00000c0806077981 */ /* 0x000ee2000c1e1900 */
[----:B------:R-:W-:Y:S01]  /*0cb0*/  VIADD R2, R2, 0x4 ;  /* 0x0000000402027836 */ /* 0x000fe20000000000 */
[----:B----4-:R-:W-:-:S04]  /*0cc0*/  FSETP.GT.AND P0, PT, R5, R0, PT ;  /* 0x000000000500720b */ /* 0x010fc80003f04000 */
[----:B---3--:R-:W-:-:S04]  /*0cd0*/  FSETP.LT.AND P0, PT, R7, R18, P0 ;  /* 0x000000120700720b */ /* 0x008fc80000701000 */
[----:B------:R-:W-:-:S05]  /*0ce0*/  SEL R23, RZ, 0x1, !P0 ;  /* 0x00000001ff177807 */ /* 0x000fca0004000000 */
[----:B------:R2:W-:Y:S04]  /*0cf0*/  STG.E desc[UR8][R10.64+0xc], R23 ;  /* 0x00000c170a007986 */ /* 0x0005e8000c101908 */
[----:B------:R-:W-:Y:S01]  /*0d00*/  @!P0 IMAD.MOV.U32 R25, RZ, RZ, RZ ;  /* 0x000000ffff198224 */ /* 0x000fe200078e00ff */
[----:B------:R-:W-:Y:S02]  /*0d10*/  @P0 FMNMX R27, R0, R7, !PT ;  /* 0x00000007001b0209 */ /* 0x000fe40007800000 */
[----:B------:R-:W-:Y:S01]  /*0d20*/  @P0 FMNMX R25, R18, R5, PT ;  /* 0x0000000512190209 */ /* 0x000fe20003800000 */
[----:B------:R2:W-:Y:S04]  /*0d30*/  @!P0 STG.E desc[UR8][R12.64+0xc], RZ ;  /* 0x00000cff0c008986 */ /* 0x0005e8000c101908 */
[----:B------:R2:W-:Y:S04]  /*0d40*/  @P0 STG.E desc[UR8][R12.64+0xc], R27 ;  /* 0x00000c1b0c000986 */ /* 0x0005e8000c101908 */
[----:B------:R2:W-:Y:S02]  /*0d50*/  STG.E desc[UR8][R8.64+0xc], R25 ;  /* 0x00000c1908007986 */ /* 0x0005e4000c101908 */
.L_x_2:
[----:B------:R-:W-:Y:S05]  /*0d60*/  @!P1 EXIT ;  /* 0x000000000000994d */ /* 0x000fea0003800000 */
[----:B------:R-:W-:Y:S02]  /*0d70*/  ISETP.NE.AND P0, PT, R14, 0x1, PT ;  /* 0x000000010e00780c */ /* 0x000fe40003f05270 */
[----:B------:R-:W-:-:S04]  /*0d80*/  LOP3.LUT R3, R3, 0x1, RZ, 0xc0, !PT ;  /* 0x0000000103037812 */ /* 0x000fc800078ec0ff */
[----:B------:R-:W-:-:S07]  /*0d90*/  ISETP.NE.U32.AND P1, PT, R3, 0x1, PT ;  /* 0x000000010300780c */ /* 0x000fce0003f25070 */
[----:B------:R-:W-:Y:S06]  /*0da0*/  @!P0 BRA `(.L_x_3) ;  /* 0x0000000000908947 */ /* 0x000fec0003800000 */
[----:B0-----:R-:W0:Y:S08]  /*0db0*/  LDC.64 R4, c[0x0][0x3a0] ;  /* 0x0000e800ff047b82 */ /* 0x001e300000000a00 */
[----:B------:R-:W1:Y:S08]  /*0dc0*/  LDC.64 R6, c[0x0][0x398] ;  /* 0x0000e600ff067b82 */ /* 0x000e700000000a00 */
[----:B--2---:R-:W2:Y:S01]  /*0dd0*/  LDC.64 R8, c[0x0][0x3c0] ;  /* 0x0000f000ff087b82 */ /* 0x004ea20000000a00 */
        /* <DEDUP_REMOVED lines=16> */
[----:B------:R1:W-:Y:S04]  /*0ee0*/  STG.E desc[UR8][R8.64], R3 ;  /* 0x0000000308007986 */ /* 0x0003e8000c101908 */
[----:B------:R1:W-:Y:S04]  /*0ef0*/  @!P0 STG.E desc[UR8][R10.64], RZ ;  /* 0x000000ff0a008986 */ /* 0x0003e8000c101908 */
[----:B------:R1:W-:Y:S04]  /*0f00*/  @P0 STG.E desc[UR8][R10.64], R17 ;  /* 0x000000110a000986 */ /* 0x0003e8000c101908 */
[----:B------:R1:W-:Y:S04]  /*0f10*/  STG.E desc[UR8][R12.64], R15 ;  /* 0x0000000f0c007986 */ /* 0x0003e8000c101908 */
[----:B------:R-:W2:Y:S04]  /*0f20*/  LDG.E R5, desc[UR8][R4.64+0x4] ;  /* 0x0000040804057981 */ /* 0x000ea8000c1e1900 */
[----:B------:R-:W3:Y:S01]  /*0f30*/  LDG.E R7, desc[UR8][R6.64+0x4] ;  /* 0x0000040806077981 */ /* 0x000ee2000c1e1900 */
[----:B------:R-:W-:Y:S01]  /*0f40*/  VIADD R2, R2, 0x2 ;  /* 0x0000000202027836 */ /* 0x000fe20000000000 */
[----:B--2---:R-:W-:-:S04]  /*0f50*/  FSETP.GT.AND P0, PT, R5, R0, PT ;  /* 0x000000000500720b */ /* 0x004fc80003f04000 */
        /* <DEDUP_REMOVED lines=9> */
.L_x_3:
[----:B------:R-:W-:Y:S05]  /*0ff0*/  @P1 EXIT ;  /* 0x000000000000194d */ /* 0x000fea0003800000 */
[----:B-12---:R-:W1:Y:S08]  /*1000*/  LDC.64 R8, c[0x0][0x3a0] ;  /* 0x0000e800ff087b82 */ /* 0x006e700000000a00 */
[----:B0-----:R-:W0:Y:S08]  /*1010*/  LDC.64 R6, c[0x0][0x398] ;  /* 0x0000e600ff067b82 */ /* 0x001e300000000a00 */
[----:B------:R-:W2:Y:S01]  /*1020*/  LDC.64 R10, c[0x0][0x3c0] ;  /* 0x0000f000ff0a7b82 */ /* 0x000ea20000000a00 */
[----:B-1----:R-:W-:-:S07]  /*1030*/  IMAD.WIDE.U32 R8, R2, 0x4, R8 ;  /* 0x0000000402087825 */ /* 0x002fce00078e0008 */
[----:B------:R-:W1:Y:S01]  /*1040*/  LDC.64 R12, c[0x0][0x3b0] ;  /* 0x0000ec00ff0c7b82 */ /* 0x000e620000000a00 */
[----:B------:R-:W3:Y:S01]  /*1050*/  LDG.E R21, desc[UR8][R8.64] ;  /* 0x0000000808157981 */ /* 0x000ee2000c1e1900 */
[----:B0-----:R-:W-:-:S06]  /*1060*/  IMAD.WIDE.U32 R6, R2, 0x4, R6 ;  /* 0x0000000402067825 */ /* 0x001fcc00078e0006 */
[----:B------:R-:W0:Y:S01]  /*1070*/  LDC.64 R4, c[0x0][0x3b8] ;  /* 0x0000ee00ff047b82 */ /* 0x000e220000000a00 */
[----:B------:R-:W4:Y:S01]  /*1080*/  LDG.E R7, desc[UR8][R6.64] ;  /* 0x0000000806077981 */ /* 0x000f22000c1e1900 */
[----:B------:R-:W-:-:S04]  /*1090*/  IMAD.IADD R19, R19, 0x1, R2 ;  /* 0x0000000113137824 */ /* 0x000fc800078e0202 */
[----:B--2---:R-:W-:-:S04]  /*10a0*/  IMAD.WIDE R2, R19, 0x4, R10 ;  /* 0x0000000413027825 */ /* 0x004fc800078e020a */
[----:B0-----:R-:W-:Y:S01]  /*10b0*/  IMAD.WIDE R4, R19, 0x4, R4 ;  /* 0x0000000413047825 */ /* 0x001fe200078e0204 */
[----:B---3-5:R-:W-:-:S04]  /*10c0*/  FSETP.GT.AND P0, PT, R21, R0, PT ;  /* 0x000000001500720b */ /* 0x028fc80003f04000 */
[----:B----4-:R-:W-:-:S04]  /*10d0*/  FSETP.LT.AND P0, PT, R7, R18, P0 ;  /* 0x000000120700720b */ /* 0x010fc80000701000 */
[----:B------:R-:W-:-:S09]  /*10e0*/  SEL R9, RZ, 0x1, !P0 ;  /* 0x00000001ff097807 */ /* 0x000fd20004000000 */
[----:B------:R-:W-:Y:S01]  /*10f0*/  @P0 FMNMX R17, R0, R7, !PT ;  /* 0x0000000700110209 */ /* 0x000fe20007800000 */
[----:B-1----:R-:W-:Y:S01]  /*1100*/  IMAD.WIDE R6, R19, 0x4, R12 ;  /* 0x0000000413067825 */ /* 0x002fe200078e020c */
[----:B------:R-:W-:Y:S03]  /*1110*/  STG.E desc[UR8][R2.64], R9 ;  /* 0x0000000902007986 */ /* 0x000fe6000c101908 */
[----:B------:R-:W-:Y:S01]  /*1120*/  @!P0 IMAD.MOV.U32 R15, RZ, RZ, RZ ;  /* 0x000000ffff0f8224 */ /* 0x000fe200078e00ff */
[----:B------:R-:W-:Y:S01]  /*1130*/  @P0 FMNMX R15, R18, R21, PT ;  /* 0x00000015120f0209 */ /* 0x000fe20003800000 */
[----:B------:R-:W-:Y:S04]  /*1140*/  @!P0 STG.E desc[UR8][R6.64], RZ ;  /* 0x000000ff06008986 */ /* 0x000fe8000c101908 */
[----:B------:R-:W-:Y:S04]  /*1150*/  @P0 STG.E desc[UR8][R6.64], R17 ;  /* 0x0000001106000986 */ /* 0x000fe8000c101908 */
[----:B------:R-:W-:Y:S01]  /*1160*/  STG.E desc[UR8][R4.64], R15 ;  /* 0x0000000f04007986 */ /* 0x000fe2000c101908 */
[----:B------:R-:W-:Y:S05]  /*1170*/  EXIT ;  /* 0x000000000000794d */ /* 0x000fea0003800000 */
.L_x_4:
[----:B------:R-:W-:-:S00]  /*1180*/  BRA `(.L_x_4) ;  /* 0xfffffffc00fc7947 */ /* 0x000fc0000383ffff */
[----:B------:R-:W-:-:S00]  /*1190*/  NOP ;  /* 0x0000000000007918 */ /* 0x000fc00000000000 */
        /* <DEDUP_REMOVED lines=14> */
.L_x_5:


//--------------------- .nv.shared.reserved.0     --------------------------
	.section	.nv.shared.reserved.0,"aw",@nobits
	.weak		__nv_reservedSMEM_offset_0_alias
	.size		__nv_reservedSMEM_offset_0_alias, 0, 64
	.other		__nv_reservedSMEM_offset_0_alias,@"STO_CUDA_RESERVED_SHARED STV_DEFAULT"
__nv_reservedSMEM_offset_0_alias:
	.zero		0
	.zero		64


//--------------------- .nv.constant0._Z12intersectionPfS_iS_S_iS_S_Pi --------------------------
	.section	.nv.constant0._Z12intersectionPfS_iS_S_iS_S_Pi,"a",@progbits
	.sectionflags	@""
	.align	4
.nv.constant0._Z12intersectionPfS_iS_S_iS_S_Pi:
	.zero		968


//--------------------- SYMBOLS --------------------------

	.type		.nv.reservedSmem.offset0,@object
	.size		.nv.reservedSmem.offset0,0x4
